//
// Generated by NVIDIA NVVM Compiler
//
// Compiler Build ID: CL-36424714
// Cuda compilation tools, release 13.0, V13.0.88
// Based on NVVM 20.0.0
//

.version 9.0
.target sm_100
.address_size 64

	// .globl	_Z11boundaryzetPPdS0_ii

.visible .entry _Z11boundaryzetPPdS0_ii(
	.param .u64 .ptr .align 1 _Z11boundaryzetPPdS0_ii_param_0,
	.param .u64 .ptr .align 1 _Z11boundaryzetPPdS0_ii_param_1,
	.param .u32 _Z11boundaryzetPPdS0_ii_param_2,
	.param .u32 _Z11boundaryzetPPdS0_ii_param_3
)
{
	.reg .pred 	%p<11>;
	.reg .b32 	%r<13>;
	.reg .b64 	%rd<45>;
	.reg .b64 	%fd<17>;

	ld.param.u64 	%rd3, [_Z11boundaryzetPPdS0_ii_param_0];
	ld.param.u64 	%rd4, [_Z11boundaryzetPPdS0_ii_param_1];
	ld.param.u32 	%r3, [_Z11boundaryzetPPdS0_ii_param_2];
	ld.param.u32 	%r4, [_Z11boundaryzetPPdS0_ii_param_3];
	cvta.to.global.u64 	%rd1, %rd3;
	cvta.to.global.u64 	%rd2, %rd4;
	mov.u32 	%r5, %ctaid.x;
	mov.u32 	%r6, %ntid.x;
	mov.u32 	%r7, %tid.x;
	mad.lo.s32 	%r1, %r5, %r6, %r7;
	mov.u32 	%r8, %ctaid.y;
	mov.u32 	%r9, %ntid.y;
	mov.u32 	%r10, %tid.y;
	mad.lo.s32 	%r2, %r8, %r9, %r10;
	setp.lt.s32 	%p1, %r1, 1;
	setp.gt.s32 	%p2, %r1, %r3;
	or.pred  	%p3, %p1, %p2;
	@%p3 bra 	$L__BB0_5;
	setp.ne.s32 	%p4, %r2, 0;
	@%p4 bra 	$L__BB0_3;
	mul.wide.u32 	%rd5, %r1, 8;
	add.s64 	%rd6, %rd2, %rd5;
	ld.global.u64 	%rd7, [%rd6];
	cvta.to.global.u64 	%rd8, %rd7;
	ld.global.f64 	%fd1, [%rd8+8];
	ld.global.f64 	%fd2, [%rd8];
	sub.f64 	%fd3, %fd1, %fd2;
	add.f64 	%fd4, %fd3, %fd3;
	add.s64 	%rd9, %rd1, %rd5;
	ld.global.u64 	%rd10, [%rd9];
	cvta.to.global.u64 	%rd11, %rd10;
	st.global.f64 	[%rd11], %fd4;
$L__BB0_3:
	add.s32 	%r11, %r4, 1;
	setp.ne.s32 	%p5, %r2, %r11;
	@%p5 bra 	$L__BB0_5;
	mul.wide.u32 	%rd12, %r1, 8;
	add.s64 	%rd13, %rd2, %rd12;
	ld.global.u64 	%rd14, [%rd13];
	cvta.to.global.u64 	%rd15, %rd14;
	mul.wide.u32 	%rd16, %r2, 8;
	add.s64 	%rd17, %rd15, %rd16;
	ld.global.f64 	%fd5, [%rd17+-8];
	ld.global.f64 	%fd6, [%rd17];
	sub.f64 	%fd7, %fd5, %fd6;
	add.f64 	%fd8, %fd7, %fd7;
	add.s64 	%rd18, %rd1, %rd12;
	ld.global.u64 	%rd19, [%rd18];
	cvta.to.global.u64 	%rd20, %rd19;
	add.s64 	%rd21, %rd20, %rd16;
	st.global.f64 	[%rd21], %fd8;
$L__BB0_5:
	setp.eq.s32 	%p6, %r2, 0;
	setp.gt.s32 	%p7, %r2, %r4;
	or.pred  	%p8, %p6, %p7;
	@%p8 bra 	$L__BB0_10;
	setp.ne.s32 	%p9, %r1, 0;
	@%p9 bra 	$L__BB0_8;
	ld.global.u64 	%rd22, [%rd2+8];
	cvta.to.global.u64 	%rd23, %rd22;
	mul.wide.u32 	%rd24, %r2, 8;
	add.s64 	%rd25, %rd23, %rd24;
	ld.global.f64 	%fd9, [%rd25];
	ld.global.u64 	%rd26, [%rd2];
	cvta.to.global.u64 	%rd27, %rd26;
	add.s64 	%rd28, %rd27, %rd24;
	ld.global.f64 	%fd10, [%rd28];
	sub.f64 	%fd11, %fd9, %fd10;
	add.f64 	%fd12, %fd11, %fd11;
	ld.global.u64 	%rd29, [%rd1];
	cvta.to.global.u64 	%rd30, %rd29;
	add.s64 	%rd31, %rd30, %rd24;
	st.global.f64 	[%rd31], %fd12;
$L__BB0_8:
	add.s32 	%r12, %r3, 1;
	setp.ne.s32 	%p10, %r1, %r12;
	@%p10 bra 	$L__BB0_10;
	mul.wide.s32 	%rd32, %r1, 8;
	add.s64 	%rd33, %rd2, %rd32;
	ld.global.u64 	%rd34, [%rd33+-8];
	cvta.to.global.u64 	%rd35, %rd34;
	mul.wide.u32 	%rd36, %r2, 8;
	add.s64 	%rd37, %rd35, %rd36;
	ld.global.f64 	%fd13, [%rd37];
	ld.global.u64 	%rd38, [%rd33];
	cvta.to.global.u64 	%rd39, %rd38;
	add.s64 	%rd40, %rd39, %rd36;
	ld.global.f64 	%fd14, [%rd40];
	sub.f64 	%fd15, %fd13, %fd14;
	add.f64 	%fd16, %fd15, %fd15;
	add.s64 	%rd41, %rd1, %rd32;
	ld.global.u64 	%rd42, [%rd41];
	cvta.to.global.u64 	%rd43, %rd42;
	add.s64 	%rd44, %rd43, %rd36;
	st.global.f64 	[%rd44], %fd16;
$L__BB0_10:
	ret;

}
	// .globl	_Z10jacobistepPPdS0_ii
.visible .entry _Z10jacobistepPPdS0_ii(
	.param .u64 .ptr .align 1 _Z10jacobistepPPdS0_ii_param_0,
	.param .u64 .ptr .align 1 _Z10jacobistepPPdS0_ii_param_1,
	.param .u32 _Z10jacobistepPPdS0_ii_param_2,
	.param .u32 _Z10jacobistepPPdS0_ii_param_3
)
{
	.reg .pred 	%p<8>;
	.reg .b32 	%r<13>;
	.reg .b64 	%rd<25>;
	.reg .b64 	%fd<9>;

	ld.param.u64 	%rd1, [_Z10jacobistepPPdS0_ii_param_0];
	ld.param.u64 	%rd2, [_Z10jacobistepPPdS0_ii_param_1];
	ld.param.u32 	%r3, [_Z10jacobistepPPdS0_ii_param_2];
	ld.param.u32 	%r4, [_Z10jacobistepPPdS0_ii_param_3];
	mov.u32 	%r5, %ctaid.x;
	mov.u32 	%r6, %ntid.x;
	mov.u32 	%r7, %tid.x;
	mad.lo.s32 	%r1, %r5, %r6, %r7;
	mov.u32 	%r8, %ctaid.y;
	mov.u32 	%r9, %ntid.y;
	mov.u32 	%r10, %tid.y;
	mad.lo.s32 	%r2, %r8, %r9, %r10;
	setp.lt.s32 	%p1, %r1, 1;
	setp.gt.s32 	%p2, %r1, %r3;
	or.pred  	%p3, %p1, %p2;
	setp.eq.s32 	%p4, %r2, 0;
	or.pred  	%p5, %p4, %p3;
	setp.gt.s32 	%p6, %r2, %r4;
	or.pred  	%p7, %p6, %p5;
	@%p7 bra 	$L__BB1_2;
	cvta.to.global.u64 	%rd3, %rd2;
	cvta.to.global.u64 	%rd4, %rd1;
	add.s32 	%r11, %r1, -1;
	mul.wide.u32 	%rd5, %r11, 8;
	add.s64 	%rd6, %rd3, %rd5;
	ld.global.u64 	%rd7, [%rd6];
	cvta.to.global.u64 	%rd8, %rd7;
	mul.wide.u32 	%rd9, %r2, 8;
	add.s64 	%rd10, %rd8, %rd9;
	ld.global.f64 	%fd1, [%rd10];
	mul.wide.u32 	%rd11, %r1, 8;
	add.s64 	%rd12, %rd3, %rd11;
	ld.global.u64 	%rd13, [%rd12+8];
	cvta.to.global.u64 	%rd14, %rd13;
	add.s64 	%rd15, %rd14, %rd9;
	ld.global.f64 	%fd2, [%rd15];
	add.f64 	%fd3, %fd1, %fd2;
	ld.global.u64 	%rd16, [%rd12];
	cvta.to.global.u64 	%rd17, %rd16;
	add.s32 	%r12, %r2, -1;
	mul.wide.u32 	%rd18, %r12, 8;
	add.s64 	%rd19, %rd17, %rd18;
	ld.global.f64 	%fd4, [%rd19];
	add.f64 	%fd5, %fd3, %fd4;
	add.s64 	%rd20, %rd17, %rd9;
	ld.global.f64 	%fd6, [%rd20+8];
	add.f64 	%fd7, %fd5, %fd6;
	mul.f64 	%fd8, %fd7, 0d3FD0000000000000;
	add.s64 	%rd21, %rd4, %rd11;
	ld.global.u64 	%rd22, [%rd21];
	cvta.to.global.u64 	%rd23, %rd22;
	add.s64 	%rd24, %rd23, %rd9;
	st.global.f64 	[%rd24], %fd8;
$L__BB1_2:
	ret;

}
	// .globl	_Z14jacobistepvortPPdS0_S0_S0_iid
.visible .entry _Z14jacobistepvortPPdS0_S0_S0_iid(
	.param .u64 .ptr .align 1 _Z14jacobistepvortPPdS0_S0_S0_iid_param_0,
	.param .u64 .ptr .align 1 _Z14jacobistepvortPPdS0_S0_S0_iid_param_1,
	.param .u64 .ptr .align 1 _Z14jacobistepvortPPdS0_S0_S0_iid_param_2,
	.param .u64 .ptr .align 1 _Z14jacobistepvortPPdS0_S0_S0_iid_param_3,
	.param .u32 _Z14jacobistepvortPPdS0_S0_S0_iid_param_4,
	.param .u32 _Z14jacobistepvortPPdS0_S0_S0_iid_param_5,
	.param .f64 _Z14jacobistepvortPPdS0_S0_S0_iid_param_6
)
{
	.reg .pred 	%p<8>;
	.reg .b32 	%r<13>;
	.reg .b64 	%rd<61>;
	.reg .b64 	%fd<34>;

	ld.param.u64 	%rd4, [_Z14jacobistepvortPPdS0_S0_S0_iid_param_3];
	ld.param.u32 	%r3, [_Z14jacobistepvortPPdS0_S0_S0_iid_param_4];
	ld.param.u32 	%r4, [_Z14jacobistepvortPPdS0_S0_S0_iid_param_5];
	mov.u32 	%r5, %ctaid.x;
	mov.u32 	%r6, %ntid.x;
	mov.u32 	%r7, %tid.x;
	mad.lo.s32 	%r1, %r5, %r6, %r7;
	mov.u32 	%r8, %ctaid.y;
	mov.u32 	%r9, %ntid.y;
	mov.u32 	%r10, %tid.y;
	mad.lo.s32 	%r2, %r8, %r9, %r10;
	setp.lt.s32 	%p1, %r1, 1;
	setp.gt.s32 	%p2, %r1, %r3;
	or.pred  	%p3, %p1, %p2;
	setp.eq.s32 	%p4, %r2, 0;
	or.pred  	%p5, %p4, %p3;
	setp.gt.s32 	%p6, %r2, %r4;
	or.pred  	%p7, %p6, %p5;
	@%p7 bra 	$L__BB2_2;
	ld.param.f64 	%fd33, [_Z14jacobistepvortPPdS0_S0_S0_iid_param_6];
	ld.param.u64 	%rd60, [_Z14jacobistepvortPPdS0_S0_S0_iid_param_2];
	ld.param.u64 	%rd59, [_Z14jacobistepvortPPdS0_S0_S0_iid_param_1];
	ld.param.u64 	%rd58, [_Z14jacobistepvortPPdS0_S0_S0_iid_param_0];
	cvta.to.global.u64 	%rd5, %rd4;
	cvta.to.global.u64 	%rd6, %rd60;
	cvta.to.global.u64 	%rd7, %rd59;
	cvta.to.global.u64 	%rd8, %rd58;
	add.s32 	%r11, %r1, -1;
	mul.wide.u32 	%rd9, %r11, 8;
	add.s64 	%rd10, %rd5, %rd9;
	ld.global.u64 	%rd11, [%rd10];
	cvta.to.global.u64 	%rd12, %rd11;
	mul.wide.u32 	%rd13, %r2, 8;
	add.s64 	%rd14, %rd12, %rd13;
	ld.global.f64 	%fd2, [%rd14];
	mul.wide.u32 	%rd15, %r1, 8;
	add.s64 	%rd16, %rd5, %rd15;
	ld.global.u64 	%rd17, [%rd16+8];
	cvta.to.global.u64 	%rd18, %rd17;
	add.s64 	%rd19, %rd18, %rd13;
	ld.global.f64 	%fd3, [%rd19];
	add.f64 	%fd4, %fd2, %fd3;
	ld.global.u64 	%rd20, [%rd16];
	cvta.to.global.u64 	%rd21, %rd20;
	add.s32 	%r12, %r2, -1;
	mul.wide.u32 	%rd22, %r12, 8;
	add.s64 	%rd23, %rd21, %rd22;
	ld.global.f64 	%fd5, [%rd23];
	add.f64 	%fd6, %fd4, %fd5;
	add.s64 	%rd24, %rd21, %rd13;
	ld.global.f64 	%fd7, [%rd24+8];
	add.f64 	%fd8, %fd6, %fd7;
	add.s64 	%rd25, %rd6, %rd15;
	ld.global.u64 	%rd26, [%rd25];
	cvta.to.global.u64 	%rd27, %rd26;
	add.s64 	%rd28, %rd27, %rd13;
	ld.global.f64 	%fd9, [%rd28];
	sub.f64 	%fd10, %fd8, %fd9;
	mul.f64 	%fd11, %fd10, 0d3FD0000000000000;
	add.s64 	%rd29, %rd7, %rd15;
	ld.global.u64 	%rd30, [%rd29];
	cvta.to.global.u64 	%rd31, %rd30;
	add.s64 	%rd32, %rd31, %rd13;
	st.global.f64 	[%rd32], %fd11;
	add.s64 	%rd33, %rd6, %rd9;
	ld.global.u64 	%rd34, [%rd33];
	cvta.to.global.u64 	%rd35, %rd34;
	add.s64 	%rd36, %rd35, %rd13;
	ld.global.f64 	%fd12, [%rd36];
	ld.global.u64 	%rd37, [%rd25+8];
	cvta.to.global.u64 	%rd38, %rd37;
	add.s64 	%rd39, %rd38, %rd13;
	ld.global.f64 	%fd13, [%rd39];
	add.f64 	%fd14, %fd12, %fd13;
	ld.global.u64 	%rd40, [%rd25];
	cvta.to.global.u64 	%rd41, %rd40;
	add.s64 	%rd42, %rd41, %rd22;
	ld.global.f64 	%fd15, [%rd42];
	add.f64 	%fd16, %fd14, %fd15;
	add.s64 	%rd43, %rd41, %rd13;
	ld.global.f64 	%fd17, [%rd43+8];
	add.f64 	%fd18, %fd16, %fd17;
	mul.f64 	%fd19, %fd33, 0dBFB0000000000000;
	ld.global.u64 	%rd44, [%rd16];
	cvta.to.global.u64 	%rd45, %rd44;
	add.s64 	%rd46, %rd45, %rd13;
	ld.global.f64 	%fd20, [%rd46+8];
	add.s64 	%rd47, %rd45, %rd22;
	ld.global.f64 	%fd21, [%rd47];
	sub.f64 	%fd22, %fd20, %fd21;
	sub.f64 	%fd23, %fd13, %fd12;
	mul.f64 	%fd24, %fd22, %fd23;
	ld.global.u64 	%rd48, [%rd16+8];
	cvta.to.global.u64 	%rd49, %rd48;
	add.s64 	%rd50, %rd49, %rd13;
	ld.global.f64 	%fd25, [%rd50];
	ld.global.u64 	%rd51, [%rd10];
	cvta.to.global.u64 	%rd52, %rd51;
	add.s64 	%rd53, %rd52, %rd13;
	ld.global.f64 	%fd26, [%rd53];
	sub.f64 	%fd27, %fd25, %fd26;
	sub.f64 	%fd28, %fd17, %fd15;
	mul.f64 	%fd29, %fd27, %fd28;
	sub.f64 	%fd30, %fd24, %fd29;
	mul.f64 	%fd31, %fd19, %fd30;
	fma.rn.f64 	%fd32, %fd18, 0d3FD0000000000000, %fd31;
	add.s64 	%rd54, %rd8, %rd15;
	ld.global.u64 	%rd55, [%rd54];
	cvta.to.global.u64 	%rd56, %rd55;
	add.s64 	%rd57, %rd56, %rd13;
	st.global.f64 	[%rd57], %fd32;
$L__BB2_2:
	ret;

}
	// .globl	_Z14copy_array_d2dPPdS0_ii
.visible .entry _Z14copy_array_d2dPPdS0_ii(
	.param .u64 .ptr .align 1 _Z14copy_array_d2dPPdS0_ii_param_0,
	.param .u64 .ptr .align 1 _Z14copy_array_d2dPPdS0_ii_param_1,
	.param .u32 _Z14copy_array_d2dPPdS0_ii_param_2,
	.param .u32 _Z14copy_array_d2dPPdS0_ii_param_3
)
{
	.reg .pred 	%p<8>;
	.reg .b32 	%r<11>;
	.reg .b64 	%rd<15>;
	.reg .b64 	%fd<2>;

	ld.param.u64 	%rd1, [_Z14copy_array_d2dPPdS0_ii_param_0];
	ld.param.u64 	%rd2, [_Z14copy_array_d2dPPdS0_ii_param_1];
	ld.param.u32 	%r3, [_Z14copy_array_d2dPPdS0_ii_param_2];
	ld.param.u32 	%r4, [_Z14copy_array_d2dPPdS0_ii_param_3];
	mov.u32 	%r5, %ctaid.x;
	mov.u32 	%r6, %ntid.x;
	mov.u32 	%r7, %tid.x;
	mad.lo.s32 	%r1, %r5, %r6, %r7;
	mov.u32 	%r8, %ctaid.y;
	mov.u32 	%r9, %ntid.y;
	mov.u32 	%r10, %tid.y;
	mad.lo.s32 	%r2, %r8, %r9, %r10;
	setp.lt.s32 	%p1, %r1, 1;
	setp.gt.s32 	%p2, %r1, %r3;
	or.pred  	%p3, %p1, %p2;
	setp.eq.s32 	%p4, %r2, 0;
	or.pred  	%p5, %p4, %p3;
	setp.gt.s32 	%p6, %r2, %r4;
	or.pred  	%p7, %p6, %p5;
	@%p7 bra 	$L__BB3_2;
	cvta.to.global.u64 	%rd3, %rd1;
	cvta.to.global.u64 	%rd4, %rd2;
	mul.wide.u32 	%rd5, %r1, 8;
	add.s64 	%rd6, %rd3, %rd5;
	ld.global.u64 	%rd7, [%rd6];
	cvta.to.global.u64 	%rd8, %rd7;
	mul.wide.u32 	%rd9, %r2, 8;
	add.s64 	%rd10, %rd8, %rd9;
	ld.global.f64 	%fd1, [%rd10];
	add.s64 	%rd11, %rd4, %rd5;
	ld.global.u64 	%rd12, [%rd11];
	cvta.to.global.u64 	%rd13, %rd12;
	add.s64 	%rd14, %rd13, %rd9;
	st.global.f64 	[%rd14], %fd1;
$L__BB3_2:
	ret;

}


// ===== COMPILED SASS (sm_100) =====

	.target	sm_100

	.elftype	@"ET_EXEC"


//--------------------- .note.nv.tkinfo           --------------------------
	.section	.note.nv.tkinfo,"",@"SHT_NOTE"
	.sectionflags	@"SHF_NOTE_NV_TKINFO"
	.tkinfo
        /*0018*/ 	.word	0x00000002
        /*0030*/ 	.string	""
        /*0030*/ 	.string	"ptxas"
        /*0030*/ 	.string	"Cuda compilation tools, release 13.0, V13.0.88"
        /*0030*/ 	.string	"Build cuda_13.0.r13.0/compiler.36424714_0"
        /*0030*/ 	.string	"-arch sm_100 -m 64 "



//--------------------- .note.nv.cuinfo           --------------------------
	.section	.note.nv.cuinfo,"",@"SHT_NOTE"
	.sectionflags	@"SHF_NOTE_NV_CUINFO"
        /*0018*/ 	.short	0x0002
        /*001a*/ 	.short	0x0064
        /*001c*/ 	.short	0x0082
	.zero		2


//--------------------- .nv.info                  --------------------------
	.section	.nv.info,"",@"SHT_CUDA_INFO"
	.align	4


	//----- nvinfo : EIATTR_REGCOUNT
	.align		4
        /*0000*/ 	.byte	0x04, 0x2f
        /*0002*/ 	.short	(.L_1 - .L_0)
	.align		4
.L_0:
        /*0004*/ 	.word	index@(_Z11boundaryzetPPdS0_ii)
        /*0008*/ 	.word	0x00000016


	//----- nvinfo : EIATTR_FRAME_SIZE
	.align		4
.L_1:
        /*000c*/ 	.byte	0x04, 0x11
        /*000e*/ 	.short	(.L_3 - .L_2)
	.align		4
.L_2:
        /*0010*/ 	.word	index@(_Z11boundaryzetPPdS0_ii)
        /*0014*/ 	.word	0x00000000


	//----- nvinfo : EIATTR_REGCOUNT
	.align		4
.L_3:
        /*0018*/ 	.byte	0x04, 0x2f
        /*001a*/ 	.short	(.L_5 - .L_4)
	.align		4
.L_4:
        /*001c*/ 	.word	index@(_Z10jacobistepPPdS0_ii)
        /*0020*/ 	.word	0x00000014


	//----- nvinfo : EIATTR_FRAME_SIZE
	.align		4
.L_5:
        /*0024*/ 	.byte	0x04, 0x11
        /*0026*/ 	.short	(.L_7 - .L_6)
	.align		4
.L_6:
        /*0028*/ 	.word	index@(_Z10jacobistepPPdS0_ii)
        /*002c*/ 	.word	0x00000000


	//----- nvinfo : EIATTR_REGCOUNT
	.align		4
.L_7:
        /*0030*/ 	.byte	0x04, 0x2f
        /*0032*/ 	.short	(.L_9 - .L_8)
	.align		4
.L_8:
        /*0034*/ 	.word	index@(_Z14jacobistepvortPPdS0_S0_S0_iid)
        /*0038*/ 	.word	0x00000020


	//----- nvinfo : EIATTR_FRAME_SIZE
	.align		4
.L_9:
        /*003c*/ 	.byte	0x04, 0x11
        /*003e*/ 	.short	(.L_11 - .L_10)
	.align		4
.L_10:
        /*0040*/ 	.word	index@(_Z14jacobistepvortPPdS0_S0_S0_iid)
        /*0044*/ 	.word	0x00000000


	//----- nvinfo : EIATTR_REGCOUNT
	.align		4
.L_11:
        /*0048*/ 	.byte	0x04, 0x2f
        /*004a*/ 	.short	(.L_13 - .L_12)
	.align		4
.L_12:
        /*004c*/ 	.word	index@(_Z14copy_array_d2dPPdS0_ii)
        /*0050*/ 	.word	0x0000000c


	//----- nvinfo : EIATTR_FRAME_SIZE
	.align		4
.L_13:
        /*0054*/ 	.byte	0x04, 0x11
        /*0056*/ 	.short	(.L_15 - .L_14)
	.align		4
.L_14:
        /*0058*/ 	.word	index@(_Z14copy_array_d2dPPdS0_ii)
        /*005c*/ 	.word	0x00000000


	//----- nvinfo : EIATTR_MIN_STACK_SIZE
	.align		4
.L_15:
        /*0060*/ 	.byte	0x04, 0x12
        /*0062*/ 	.short	(.L_17 - .L_16)
	.align		4
.L_16:
        /*0064*/ 	.word	index@(_Z14copy_array_d2dPPdS0_ii)
        /*0068*/ 	.word	0x00000000


	//----- nvinfo : EIATTR_MIN_STACK_SIZE
	.align		4
.L_17:
        /*006c*/ 	.byte	0x04, 0x12
        /*006e*/ 	.short	(.L_19 - .L_18)
	.align		4
.L_18:
        /*0070*/ 	.word	index@(_Z14jacobistepvortPPdS0_S0_S0_iid)
        /*0074*/ 	.word	0x00000000


	//----- nvinfo : EIATTR_MIN_STACK_SIZE
	.align		4
.L_19:
        /*0078*/ 	.byte	0x04, 0x12
        /*007a*/ 	.short	(.L_21 - .L_20)
	.align		4
.L_20:
        /*007c*/ 	.word	index@(_Z10jacobistepPPdS0_ii)
        /*0080*/ 	.word	0x00000000


	//----- nvinfo : EIATTR_MIN_STACK_SIZE
	.align		4
.L_21:
        /*0084*/ 	.byte	0x04, 0x12
        /*0086*/ 	.short	(.L_23 - .L_22)
	.align		4
.L_22:
        /*0088*/ 	.word	index@(_Z11boundaryzetPPdS0_ii)
        /*008c*/ 	.word	0x00000000
.L_23:


//--------------------- .nv.compat                --------------------------
	.section	.nv.compat,"",@"SHT_CUDA_COMPAT_INFO"
	.align	4
        /*0000*/ 	.byte	0x02, 0x09, 0x00, 0x00, 0x02, 0x02, 0x01, 0x00, 0x02, 0x05, 0x05, 0x00, 0x03, 0x07, 0x01, 0x01
        /*0010*/ 	.byte	0x02, 0x03, 0x00, 0x00, 0x02, 0x06, 0x01, 0x00, 0x04, 0x0b, 0x08, 0x00, 0x01, 0x00, 0x00, 0x00
        /*0020*/ 	.byte	0x00, 0x00, 0x00, 0x00


//--------------------- .nv.info._Z14copy_array_d2dPPdS0_ii --------------------------
	.section	.nv.info._Z14copy_array_d2dPPdS0_ii,"",@"SHT_CUDA_INFO"
	.sectionflags	@""
	.align	4


	//----- nvinfo : EIATTR_CUDA_API_VERSION
	.align		4
        /*0000*/ 	.byte	0x04, 0x37
        /*0002*/ 	.short	(.L_25 - .L_24)
.L_24:
        /*0004*/ 	.word	0x00000082


	//----- nvinfo : EIATTR_KPARAM_INFO
	.align		4
.L_25:
        /*0008*/ 	.byte	0x04, 0x17
        /*000a*/ 	.short	(.L_27 - .L_26)
.L_26:
        /*000c*/ 	.word	0x00000000
        /*0010*/ 	.short	0x0003
        /*0012*/ 	.short	0x0014
        /*0014*/ 	.byte	0x00, 0xf0, 0x11, 0x00


	//----- nvinfo : EIATTR_KPARAM_INFO
	.align		4
.L_27:
        /*0018*/ 	.byte	0x04, 0x17
        /*001a*/ 	.short	(.L_29 - .L_28)
.L_28:
        /*001c*/ 	.word	0x00000000
        /*0020*/ 	.short	0x0002
        /*0022*/ 	.short	0x0010
        /*0024*/ 	.byte	0x00, 0xf0, 0x11, 0x00


	//----- nvinfo : EIATTR_KPARAM_INFO
	.align		4
.L_29:
        /*0028*/ 	.byte	0x04, 0x17
        /*002a*/ 	.short	(.L_31 - .L_30)
.L_30:
        /*002c*/ 	.word	0x00000000
        /*0030*/ 	.short	0x0001
        /*0032*/ 	.short	0x0008
        /*0034*/ 	.byte	0x00, 0xf5, 0x21, 0x00


	//----- nvinfo : EIATTR_KPARAM_INFO
	.align		4
.L_31:
        /*0038*/ 	.byte	0x04, 0x17
        /*003a*/ 	.short	(.L_33 - .L_32)
.L_32:
        /*003c*/ 	.word	0x00000000
        /*0040*/ 	.short	0x0000
        /*0042*/ 	.short	0x0000
        /*0044*/ 	.byte	0x00, 0xf5, 0x21, 0x00


	//----- nvinfo : EIATTR_SPARSE_MMA_MASK
	.align		4
.L_33:
        /*0048*/ 	.byte	0x03, 0x50
        /*004a*/ 	.short	0x0000


	//----- nvinfo : EIATTR_MAXREG_COUNT
	.align		4
        /*004c*/ 	.byte	0x03, 0x1b
        /*004e*/ 	.short	0x00ff


	//----- nvinfo : EIATTR_MERCURY_ISA_VERSION
	.align		4
        /*0050*/ 	.byte	0x03, 0x5f
        /*0052*/ 	.short	0x0101


	//----- nvinfo : EIATTR_VRC_CTA_INIT_COUNT
	.align		4
        /*0054*/ 	.byte	0x02, 0x4a
	.zero		1
	.zero		1


	//----- nvinfo : EIATTR_EXIT_INSTR_OFFSETS
	.align		4
        /*0058*/ 	.byte	0x04, 0x1c
        /*005a*/ 	.short	(.L_35 - .L_34)


	//   ....[0]....
.L_34:
        /*005c*/ 	.word	0x000000e0


	//   ....[1]....
        /*0060*/ 	.word	0x000001a0


	//----- nvinfo : EIATTR_CBANK_PARAM_SIZE
	.align		4
.L_35:
        /*0064*/ 	.byte	0x03, 0x19
        /*0066*/ 	.short	0x0018


	//----- nvinfo : EIATTR_PARAM_CBANK
	.align		4
        /*0068*/ 	.byte	0x04, 0x0a
        /*006a*/ 	.short	(.L_37 - .L_36)
	.align		4
.L_36:
        /*006c*/ 	.word	index@(.nv.constant0._Z14copy_array_d2dPPdS0_ii)
        /*0070*/ 	.short	0x0380
        /*0072*/ 	.short	0x0018


	//----- nvinfo : EIATTR_SW_WAR
	.align		4
.L_37:
        /*0074*/ 	.byte	0x04, 0x36
        /*0076*/ 	.short	(.L_39 - .L_38)
.L_38:
        /*0078*/ 	.word	0x00000008
.L_39:


//--------------------- .nv.info._Z14jacobistepvortPPdS0_S0_S0_iid --------------------------
	.section	.nv.info._Z14jacobistepvortPPdS0_S0_S0_iid,"",@"SHT_CUDA_INFO"
	.sectionflags	@""
	.align	4


	//----- nvinfo : EIATTR_CUDA_API_VERSION
	.align		4
        /*0000*/ 	.byte	0x04, 0x37
        /*0002*/ 	.short	(.L_41 - .L_40)
.L_40:
        /*0004*/ 	.word	0x00000082


	//----- nvinfo : EIATTR_KPARAM_INFO
	.align		4
.L_41:
        /*0008*/ 	.byte	0x04, 0x17
        /*000a*/ 	.short	(.L_43 - .L_42)
.L_42:
        /*000c*/ 	.word	0x00000000
        /*0010*/ 	.short	0x0006
        /*0012*/ 	.short	0x0028
        /*0014*/ 	.byte	0x00, 0xf0, 0x21, 0x00


	//----- nvinfo : EIATTR_KPARAM_INFO
	.align		4
.L_43:
        /*0018*/ 	.byte	0x04, 0x17
        /*001a*/ 	.short	(.L_45 - .L_44)
.L_44:
        /*001c*/ 	.word	0x00000000
        /*0020*/ 	.short	0x0005
        /*0022*/ 	.short	0x0024
        /*0024*/ 	.byte	0x00, 0xf0, 0x11, 0x00


	//----- nvinfo : EIATTR_KPARAM_INFO
	.align		4
.L_45:
        /*0028*/ 	.byte	0x04, 0x17
        /*002a*/ 	.short	(.L_47 - .L_46)
.L_46:
        /*002c*/ 	.word	0x00000000
        /*0030*/ 	.short	0x0004
        /*0032*/ 	.short	0x0020
        /*0034*/ 	.byte	0x00, 0xf0, 0x11, 0x00


	//----- nvinfo : EIATTR_KPARAM_INFO
	.align		4
.L_47:
        /*0038*/ 	.byte	0x04, 0x17
        /*003a*/ 	.short	(.L_49 - .L_48)
.L_48:
        /*003c*/ 	.word	0x00000000
        /*0040*/ 	.short	0x0003
        /*0042*/ 	.short	0x0018
        /*0044*/ 	.byte	0x00, 0xf5, 0x21, 0x00


	//----- nvinfo : EIATTR_KPARAM_INFO
	.align		4
.L_49:
        /*0048*/ 	.byte	0x04, 0x17
        /*004a*/ 	.short	(.L_51 - .L_50)
.L_50:
        /*004c*/ 	.word	0x00000000
        /*0050*/ 	.short	0x0002
        /*0052*/ 	.short	0x0010
        /*0054*/ 	.byte	0x00, 0xf5, 0x21, 0x00


	//----- nvinfo : EIATTR_KPARAM_INFO
	.align		4
.L_51:
        /*0058*/ 	.byte	0x04, 0x17
        /*005a*/ 	.short	(.L_53 - .L_52)
.L_52:
        /*005c*/ 	.word	0x00000000
        /*0060*/ 	.short	0x0001
        /*0062*/ 	.short	0x0008
        /*0064*/ 	.byte	0x00, 0xf5, 0x21, 0x00


	//----- nvinfo : EIATTR_KPARAM_INFO
	.align		4
.L_53:
        /*0068*/ 	.byte	0x04, 0x17
        /*006a*/ 	.short	(.L_55 - .L_54)
.L_54:
        /*006c*/ 	.word	0x00000000
        /*0070*/ 	.short	0x0000
        /*0072*/ 	.short	0x0000
        /*0074*/ 	.byte	0x00, 0xf5, 0x21, 0x00


	//----- nvinfo : EIATTR_SPARSE_MMA_MASK
	.align		4
.L_55:
        /*0078*/ 	.byte	0x03, 0x50
        /*007a*/ 	.short	0x0000


	//----- nvinfo : EIATTR_MAXREG_COUNT
	.align		4
        /*007c*/ 	.byte	0x03, 0x1b
        /*007e*/ 	.short	0x00ff


	//----- nvinfo : EIATTR_MERCURY_ISA_VERSION
	.align		4
        /*0080*/ 	.byte	0x03, 0x5f
        /*0082*/ 	.short	0x0101


	//----- nvinfo : EIATTR_VRC_CTA_INIT_COUNT
	.align		4
        /*0084*/ 	.byte	0x02, 0x4a
	.zero		1
	.zero		1


	//----- nvinfo : EIATTR_EXIT_INSTR_OFFSETS
	.align		4
        /*0088*/ 	.byte	0x04, 0x1c
        /*008a*/ 	.short	(.L_57 - .L_56)


	//   ....[0]....
.L_56:
        /*008c*/ 	.word	0x000000e0


	//   ....[1]....
        /*0090*/ 	.word	0x00000580


	//----- nvinfo : EIATTR_CBANK_PARAM_SIZE
	.align		4
.L_57:
        /*0094*/ 	.byte	0x03, 0x19
        /*0096*/ 	.short	0x0030


	//----- nvinfo : EIATTR_PARAM_CBANK
	.align		4
        /*0098*/ 	.byte	0x04, 0x0a
        /*009a*/ 	.short	(.L_59 - .L_58)
	.align		4
.L_58:
        /*009c*/ 	.word	index@(.nv.constant0._Z14jacobistepvortPPdS0_S0_S0_iid)
        /*00a0*/ 	.short	0x0380
        /*00a2*/ 	.short	0x0030


	//----- nvinfo : EIATTR_SW_WAR
	.align		4
.L_59:
        /*00a4*/ 	.byte	0x04, 0x36
        /*00a6*/ 	.short	(.L_61 - .L_60)
.L_60:
        /*00a8*/ 	.word	0x00000008
.L_61:


//--------------------- .nv.info._Z10jacobistepPPdS0_ii --------------------------
	.section	.nv.info._Z10jacobistepPPdS0_ii,"",@"SHT_CUDA_INFO"
	.sectionflags	@""
	.align	4


	//----- nvinfo : EIATTR_CUDA_API_VERSION
	.align		4
        /*0000*/ 	.byte	0x04, 0x37
        /*0002*/ 	.short	(.L_63 - .L_62)
.L_62:
        /*0004*/ 	.word	0x00000082


	//----- nvinfo : EIATTR_KPARAM_INFO
	.align		4
.L_63:
        /*0008*/ 	.byte	0x04, 0x17
        /*000a*/ 	.short	(.L_65 - .L_64)
.L_64:
        /*000c*/ 	.word	0x00000000
        /*0010*/ 	.short	0x0003
        /*0012*/ 	.short	0x0014
        /*0014*/ 	.byte	0x00, 0xf0, 0x11, 0x00


	//----- nvinfo : EIATTR_KPARAM_INFO
	.align		4
.L_65:
        /*0018*/ 	.byte	0x04, 0x17
        /*001a*/ 	.short	(.L_67 - .L_66)
.L_66:
        /*001c*/ 	.word	0x00000000
        /*0020*/ 	.short	0x0002
        /*0022*/ 	.short	0x0010
        /*0024*/ 	.byte	0x00, 0xf0, 0x11, 0x00


	//----- nvinfo : EIATTR_KPARAM_INFO
	.align		4
.L_67:
        /*0028*/ 	.byte	0x04, 0x17
        /*002a*/ 	.short	(.L_69 - .L_68)
.L_68:
        /*002c*/ 	.word	0x00000000
        /*0030*/ 	.short	0x0001
        /*0032*/ 	.short	0x0008
        /*0034*/ 	.byte	0x00, 0xf5, 0x21, 0x00


	//----- nvinfo : EIATTR_KPARAM_INFO
	.align		4
.L_69:
        /*0038*/ 	.byte	0x04, 0x17
        /*003a*/ 	.short	(.L_71 - .L_70)
.L_70:
        /*003c*/ 	.word	0x00000000
        /*0040*/ 	.short	0x0000
        /*0042*/ 	.short	0x0000
        /*0044*/ 	.byte	0x00, 0xf5, 0x21, 0x00


	//----- nvinfo : EIATTR_SPARSE_MMA_MASK
	.align		4
.L_71:
        /*0048*/ 	.byte	0x03, 0x50
        /*004a*/ 	.short	0x0000


	//----- nvinfo : EIATTR_MAXREG_COUNT
	.align		4
        /*004c*/ 	.byte	0x03, 0x1b
        /*004e*/ 	.short	0x00ff


	//----- nvinfo : EIATTR_MERCURY_ISA_VERSION
	.align		4
        /*0050*/ 	.byte	0x03, 0x5f
        /*0052*/ 	.short	0x0101


	//----- nvinfo : EIATTR_VRC_CTA_INIT_COUNT
	.align		4
        /*0054*/ 	.byte	0x02, 0x4a
	.zero		1
	.zero		1


	//----- nvinfo : EIATTR_EXIT_INSTR_OFFSETS
	.align		4
        /*0058*/ 	.byte	0x04, 0x1c
        /*005a*/ 	.short	(.L_73 - .L_72)


	//   ....[0]....
.L_72:
        /*005c*/ 	.word	0x000000e0


	//   ....[1]....
        /*0060*/ 	.word	0x00000290


	//----- nvinfo : EIATTR_CBANK_PARAM_SIZE
	.align		4
.L_73:
        /*0064*/ 	.byte	0x03, 0x19
        /*0066*/ 	.short	0x0018


	//----- nvinfo : EIATTR_PARAM_CBANK
	.align		4
        /*0068*/ 	.byte	0x04, 0x0a
        /*006a*/ 	.short	(.L_75 - .L_74)
	.align		4
.L_74:
        /*006c*/ 	.word	index@(.nv.constant0._Z10jacobistepPPdS0_ii)
        /*0070*/ 	.short	0x0380
        /*0072*/ 	.short	0x0018


	//----- nvinfo : EIATTR_SW_WAR
	.align		4
.L_75:
        /*0074*/ 	.byte	0x04, 0x36
        /*0076*/ 	.short	(.L_77 - .L_76)
.L_76:
        /*0078*/ 	.word	0x00000008
.L_77:


//--------------------- .nv.info._Z11boundaryzetPPdS0_ii --------------------------
	.section	.nv.info._Z11boundaryzetPPdS0_ii,"",@"SHT_CUDA_INFO"
	.sectionflags	@""
	.align	4


	//----- nvinfo : EIATTR_CUDA_API_VERSION
	.align		4
        /*0000*/ 	.byte	0x04, 0x37
        /*0002*/ 	.short	(.L_79 - .L_78)
.L_78:
        /*0004*/ 	.word	0x00000082


	//----- nvinfo : EIATTR_KPARAM_INFO
	.align		4
.L_79:
        /*0008*/ 	.byte	0x04, 0x17
        /*000a*/ 	.short	(.L_81 - .L_80)
.L_80:
        /*000c*/ 	.word	0x00000000
        /*0010*/ 	.short	0x0003
        /*0012*/ 	.short	0x0014
        /*0014*/ 	.byte	0x00, 0xf0, 0x11, 0x00


	//----- nvinfo : EIATTR_KPARAM_INFO
	.align		4
.L_81:
        /*0018*/ 	.byte	0x04, 0x17
        /*001a*/ 	.short	(.L_83 - .L_82)
.L_82:
        /*001c*/ 	.word	0x00000000
        /*0020*/ 	.short	0x0002
        /*0022*/ 	.short	0x0010
        /*0024*/ 	.byte	0x00, 0xf0, 0x11, 0x00


	//----- nvinfo : EIATTR_KPARAM_INFO
	.align		4
.L_83:
        /*0028*/ 	.byte	0x04, 0x17
        /*002a*/ 	.short	(.L_85 - .L_84)
.L_84:
        /*002c*/ 	.word	0x00000000
        /*0030*/ 	.short	0x0001
        /*0032*/ 	.short	0x0008
        /*0034*/ 	.byte	0x00, 0xf5, 0x21, 0x00


	//----- nvinfo : EIATTR_KPARAM_INFO
	.align		4
.L_85:
        /*0038*/ 	.byte	0x04, 0x17
        /*003a*/ 	.short	(.L_87 - .L_86)
.L_86:
        /*003c*/ 	.word	0x00000000
        /*0040*/ 	.short	0x0000
        /*0042*/ 	.short	0x0000
        /*0044*/ 	.byte	0x00, 0xf5, 0x21, 0x00


	//----- nvinfo : EIATTR_SPARSE_MMA_MASK
	.align		4
.L_87:
        /*0048*/ 	.byte	0x03, 0x50
        /*004a*/ 	.short	0x0000


	//----- nvinfo : EIATTR_MAXREG_COUNT
	.align		4
        /*004c*/ 	.byte	0x03, 0x1b
        /*004e*/ 	.short	0x00ff


	//----- nvinfo : EIATTR_MERCURY_ISA_VERSION
	.align		4
        /*0050*/ 	.byte	0x03, 0x5f
        /*0052*/ 	.short	0x0101


	//----- nvinfo : EIATTR_VRC_CTA_INIT_COUNT
	.align		4
        /*0054*/ 	.byte	0x02, 0x4a
	.zero		1
	.zero		1


	//----- nvinfo : EIATTR_EXIT_INSTR_OFFSETS
	.align		4
        /*0058*/ 	.byte	0x04, 0x1c
        /*005a*/ 	.short	(.L_89 - .L_88)


	//   ....[0]....
.L_88:
        /*005c*/ 	.word	0x000002f0


	//   ....[1]....
        /*0060*/ 	.word	0x00000430


	//   ....[2]....
        /*0064*/ 	.word	0x00000530


	//----- nvinfo : EIATTR_CRS_STACK_SIZE
	.align		4
.L_89:
        /*0068*/ 	.byte	0x04, 0x1e
        /*006a*/ 	.short	(.L_91 - .L_90)
.L_90:
        /*006c*/ 	.word	0x00000000


	//----- nvinfo : EIATTR_CBANK_PARAM_SIZE
	.align		4
.L_91:
        /*0070*/ 	.byte	0x03, 0x19
        /*0072*/ 	.short	0x0018


	//----- nvinfo : EIATTR_PARAM_CBANK
	.align		4
        /*0074*/ 	.byte	0x04, 0x0a
        /*0076*/ 	.short	(.L_93 - .L_92)
	.align		4
.L_92:
        /*0078*/ 	.word	index@(.nv.constant0._Z11boundaryzetPPdS0_ii)
        /*007c*/ 	.short	0x0380
        /*007e*/ 	.short	0x0018


	//----- nvinfo : EIATTR_SW_WAR
	.align		4
.L_93:
        /*0080*/ 	.byte	0x04, 0x36
        /*0082*/ 	.short	(.L_95 - .L_94)
.L_94:
        /*0084*/ 	.word	0x00000008
.L_95:


//--------------------- .nv.callgraph             --------------------------
	.section	.nv.callgraph,"",@"SHT_CUDA_CALLGRAPH"
	.align	4
	.sectionentsize	8
	.align		4
        /*0000*/ 	.word	0x00000000
	.align		4
        /*0004*/ 	.word	0xffffffff
	.align		4
        /*0008*/ 	.word	0x00000000
	.align		4
        /*000c*/ 	.word	0xfffffffe
	.align		4
        /*0010*/ 	.word	0x00000000
	.align		4
        /*0014*/ 	.word	0xfffffffd
	.align		4
        /*0018*/ 	.word	0x00000000
	.align		4
        /*001c*/ 	.word	0xfffffffc


//--------------------- .text._Z14copy_array_d2dPPdS0_ii --------------------------
	.section	.text._Z14copy_array_d2dPPdS0_ii,"ax",@progbits
	.align	128
        .global         _Z14copy_array_d2dPPdS0_ii
        .type           _Z14copy_array_d2dPPdS0_ii,@function
        .size           _Z14copy_array_d2dPPdS0_ii,(.L_x_8 - _Z14copy_array_d2dPPdS0_ii)
        .other          _Z14copy_array_d2dPPdS0_ii,@"STO_CUDA_ENTRY STV_DEFAULT"
_Z14copy_array_d2dPPdS0_ii:
.text._Z14copy_array_d2dPPdS0_ii:
[----:B------:R-:W-:Y:S01]  /*0000*/  LDC R1, c[0x0][0x37c] ;  /* 0x0000df00ff017b82 */ /* 0x000fe20000000800 */
[----:B------:R-:W0:Y:S07]  /*0010*/  S2R R0, SR_TID.X ;  /* 0x0000000000007919 */ /* 0x000e2e0000002100 */
[----:B------:R-:W0:Y:S01]  /*0020*/  S2UR UR4, SR_CTAID.X ;  /* 0x00000000000479c3 */ /* 0x000e220000002500 */
[----:B------:R-:W1:Y:S01]  /*0030*/  LDCU.64 UR6, c[0x0][0x390] ;  /* 0x00007200ff0677ac */ /* 0x000e620008000a00 */
[----:B------:R-:W2:Y:S06]  /*0040*/  S2R R2, SR_TID.Y ;  /* 0x0000000000027919 */ /* 0x000eac0000002200 */
[----:B------:R-:W0:Y:S08]  /*0050*/  LDC R5, c[0x0][0x360] ;  /* 0x0000d800ff057b82 */ /* 0x000e300000000800 */
[----:B------:R-:W2:Y:S08]  /*0060*/  S2UR UR5, SR_CTAID.Y ;  /* 0x00000000000579c3 */ /* 0x000eb00000002600 */
[----:B------:R-:W2:Y:S01]  /*0070*/  LDC R9, c[0x0][0x364] ;  /* 0x0000d900ff097b82 */ /* 0x000ea20000000800 */
[----:B0-----:R-:W-:-:S05]  /*0080*/  IMAD R5, R5, UR4, R0 ;  /* 0x0000000405057c24 */ /* 0x001fca000f8e0200 */
[----:B-1----:R-:W-:-:S04]  /*0090*/  ISETP.GT.AND P0, PT, R5, UR6, PT ;  /* 0x0000000605007c0c */ /* 0x002fc8000bf04270 */
[----:B------:R-:W-:Y:S01]  /*00a0*/  ISETP.LT.OR P0, PT, R5, 0x1, P0 ;  /* 0x000000010500780c */ /* 0x000fe20000701670 */
[----:B--2---:R-:W-:-:S05]  /*00b0*/  IMAD R9, R9, UR5, R2 ;  /* 0x0000000509097c24 */ /* 0x004fca000f8e0202 */
[----:B------:R-:W-:-:S04]  /*00c0*/  ISETP.EQ.OR P0, PT, R9, RZ, P0 ;  /* 0x000000ff0900720c */ /* 0x000fc80000702670 */
[----:B------:R-:W-:-:S13]  /*00d0*/  ISETP.GT.OR P0, PT, R9, UR7, P0 ;  /* 0x0000000709007c0c */ /* 0x000fda0008704670 */
[----:B------:R-:W-:Y:S05]  /*00e0*/  @P0 EXIT ;  /* 0x000000000000094d */ /* 0x000fea0003800000 */
[----:B------:R-:W0:Y:S01]  /*00f0*/  LDC.64 R2, c[0x0][0x380] ;  /* 0x0000e000ff027b82 */ /* 0x000e220000000a00 */
[----:B------:R-:W1:Y:S07]  /*0100*/  LDCU.64 UR4, c[0x0][0x358] ;  /* 0x00006b00ff0477ac */ /* 0x000e6e0008000a00 */
[----:B------:R-:W2:Y:S01]  /*0110*/  LDC.64 R6, c[0x0][0x388] ;  /* 0x0000e200ff067b82 */ /* 0x000ea20000000a00 */
[----:B0-----:R-:W-:-:S06]  /*0120*/  IMAD.WIDE.U32 R2, R5, 0x8, R2 ;  /* 0x0000000805027825 */ /* 0x001fcc00078e0002 */
[----:B-1----:R-:W3:Y:S01]  /*0130*/  LDG.E.64 R2, desc[UR4][R2.64] ;  /* 0x0000000402027981 */ /* 0x002ee2000c1e1b00 */
[----:B--2---:R-:W-:-:S06]  /*0140*/  IMAD.WIDE.U32 R6, R5, 0x8, R6 ;  /* 0x0000000805067825 */ /* 0x004fcc00078e0006 */
[----:B------:R-:W2:Y:S01]  /*0150*/  LDG.E.64 R6, desc[UR4][R6.64] ;  /* 0x0000000406067981 */ /* 0x000ea2000c1e1b00 */
[----:B---3--:R-:W-:-:S06]  /*0160*/  IMAD.WIDE.U32 R4, R9, 0x8, R2 ;  /* 0x0000000809047825 */ /* 0x008fcc00078e0002 */
[----:B------:R-:W3:Y:S01]  /*0170*/  LDG.E.64 R4, desc[UR4][R4.64] ;  /* 0x0000000404047981 */ /* 0x000ee2000c1e1b00 */
[----:B--2---:R-:W-:-:S05]  /*0180*/  IMAD.WIDE.U32 R8, R9, 0x8, R6 ;  /* 0x0000000809087825 */ /* 0x004fca00078e0006 */
[----:B---3--:R-:W-:Y:S01]  /*0190*/  STG.E.64 desc[UR4][R8.64], R4 ;  /* 0x0000000408007986 */ /* 0x008fe2000c101b04 */
[----:B------:R-:W-:Y:S05]  /*01a0*/  EXIT ;  /* 0x000000000000794d */ /* 0x000fea0003800000 */
.L_x_0:
[----:B------:R-:W-:-:S00]  /*01b0*/  BRA `(.L_x_0) ;  /* 0xfffffffc00fc7947 */ /* 0x000fc0000383ffff */
[----:B------:R-:W-:-:S00]  /*01c0*/  NOP ;  /* 0x0000000000007918 */ /* 0x000fc00000000000 */
        /* <DEDUP_REMOVED lines=11> */
.L_x_8:


//--------------------- .text._Z14jacobistepvortPPdS0_S0_S0_iid --------------------------
	.section	.text._Z14jacobistepvortPPdS0_S0_S0_iid,"ax",@progbits
	.align	128
        .global         _Z14jacobistepvortPPdS0_S0_S0_iid
        .type           _Z14jacobistepvortPPdS0_S0_S0_iid,@function
        .size           _Z14jacobistepvortPPdS0_S0_S0_iid,(.L_x_9 - _Z14jacobistepvortPPdS0_S0_S0_iid)
        .other          _Z14jacobistepvortPPdS0_S0_S0_iid,@"STO_CUDA_ENTRY STV_DEFAULT"
_Z14jacobistepvortPPdS0_S0_S0_iid:
.text._Z14jacobistepvortPPdS0_S0_S0_iid:
        /* <DEDUP_REMOVED lines=16> */
[----:B------:R-:W1:Y:S01]  /*0100*/  LDCU.64 UR4, c[0x0][0x358] ;  /* 0x00006b00ff0477ac */ /* 0x000e620008000a00 */
[----:B------:R-:W-:-:S06]  /*0110*/  IADD3 R25, PT, PT, R21, -0x1, RZ ;  /* 0xffffffff15197810 */ /* 0x000fcc0007ffe0ff */
[----:B------:R-:W2:Y:S01]  /*0120*/  LDC.64 R8, c[0x0][0x390] ;  /* 0x0000e400ff087b82 */ /* 0x000ea20000000a00 */
[----:B------:R-:W-:-:S07]  /*0130*/  IADD3 R20, PT, PT, R0, -0x1, RZ ;  /* 0xffffffff00147810 */ /* 0x000fce0007ffe0ff */
[----:B------:R-:W3:Y:S01]  /*0140*/  LDC.64 R18, c[0x0][0x388] ;  /* 0x0000e200ff127b82 */ /* 0x000ee20000000a00 */
[----:B0-----:R-:W-:-:S04]  /*0150*/  IMAD.WIDE.U32 R6, R25, 0x8, R4 ;  /* 0x0000000819067825 */ /* 0x001fc800078e0004 */
[C---:B------:R-:W-:Y:S01]  /*0160*/  IMAD.WIDE.U32 R4, R21.reuse, 0x8, R4 ;  /* 0x0000000815047825 */ /* 0x040fe200078e0004 */
[----:B-1----:R-:W4:Y:S04]  /*0170*/  LDG.E.64 R10, desc[UR4][R6.64] ;  /* 0x00000004060a7981 */ /* 0x002f28000c1e1b00 */
[----:B------:R-:W5:Y:S04]  /*0180*/  LDG.E.64 R14, desc[UR4][R4.64+0x8] ;  /* 0x00000804040e7981 */ /* 0x000f68000c1e1b00 */
[----:B------:R-:W5:Y:S01]  /*0190*/  LDG.E.64 R12, desc[UR4][R4.64] ;  /* 0x00000004040c7981 */ /* 0x000f62000c1e1b00 */
[----:B--2---:R-:W-:-:S05]  /*01a0*/  IMAD.WIDE.U32 R2, R21, 0x8, R8 ;  /* 0x0000000815027825 */ /* 0x004fca00078e0008 */
[----:B------:R-:W2:Y:S01]  /*01b0*/  LDG.E.64 R22, desc[UR4][R2.64] ;  /* 0x0000000402167981 */ /* 0x000ea2000c1e1b00 */
[----:B---3--:R-:W-:-:S06]  /*01c0*/  IMAD.WIDE.U32 R18, R21, 0x8, R18 ;  /* 0x0000000815127825 */ /* 0x008fcc00078e0012 */
[----:B------:R-:W3:Y:S01]  /*01d0*/  LDG.E.64 R18, desc[UR4][R18.64] ;  /* 0x0000000412127981 */ /* 0x000ee2000c1e1b00 */
[----:B----4-:R-:W-:-:S04]  /*01e0*/  IMAD.WIDE.U32 R16, R0, 0x8, R10 ;  /* 0x0000000800107825 */ /* 0x010fc800078e000a */
[----:B-----5:R-:W-:Y:S02]  /*01f0*/  IMAD.WIDE.U32 R10, R0, 0x8, R14 ;  /* 0x00000008000a7825 */ /* 0x020fe400078e000e */
[----:B------:R-:W4:Y:S02]  /*0200*/  LDG.E.64 R16, desc[UR4][R16.64] ;  /* 0x0000000410107981 */ /* 0x000f24000c1e1b00 */
[--C-:B------:R-:W-:Y:S02]  /*0210*/  IMAD.WIDE.U32 R14, R20, 0x8, R12.reuse ;  /* 0x00000008140e7825 */ /* 0x100fe400078e000c */
[----:B------:R-:W4:Y:S02]  /*0220*/  LDG.E.64 R10, desc[UR4][R10.64] ;  /* 0x000000040a0a7981 */ /* 0x000f24000c1e1b00 */
[C---:B------:R-:W-:Y:S02]  /*0230*/  IMAD.WIDE.U32 R12, R0.reuse, 0x8, R12 ;  /* 0x00000008000c7825 */ /* 0x040fe400078e000c */
[----:B------:R-:W5:Y:S02]  /*0240*/  LDG.E.64 R14, desc[UR4][R14.64] ;  /* 0x000000040e0e7981 */ /* 0x000f64000c1e1b00 */
[----:B--2---:R-:W-:-:S02]  /*0250*/  IMAD.WIDE.U32 R22, R0, 0x8, R22 ;  /* 0x0000000800167825 */ /* 0x004fc400078e0016 */
[----:B------:R-:W2:Y:S04]  /*0260*/  LDG.E.64 R12, desc[UR4][R12.64+0x8] ;  /* 0x000008040c0c7981 */ /* 0x000ea8000c1e1b00 */
[----:B------:R-:W2:Y:S01]  /*0270*/  LDG.E.64 R22, desc[UR4][R22.64] ;  /* 0x0000000416167981 */ /* 0x000ea2000c1e1b00 */
[----:B---3--:R-:W-:-:S04]  /*0280*/  IMAD.WIDE.U32 R26, R0, 0x8, R18 ;  /* 0x00000008001a7825 */ /* 0x008fc800078e0012 */
[----:B------:R-:W-:Y:S01]  /*0290*/  IMAD.WIDE.U32 R24, R25, 0x8, R8 ;  /* 0x0000000819187825 */ /* 0x000fe200078e0008 */
[----:B----4-:R-:W-:-:S08]  /*02a0*/  DADD R16, R16, R10 ;  /* 0x0000000010107229 */ /* 0x010fd0000000000a */
[----:B-----5:R-:W-:-:S08]  /*02b0*/  DADD R16, R16, R14 ;  /* 0x0000000010107229 */ /* 0x020fd0000000000e */
[----:B--2---:R-:W-:-:S08]  /*02c0*/  DADD R16, R16, R12 ;  /* 0x0000000010107229 */ /* 0x004fd0000000000c */
[----:B------:R-:W-:-:S08]  /*02d0*/  DADD R16, R16, -R22 ;  /* 0x0000000010107229 */ /* 0x000fd00000000816 */
[----:B------:R-:W-:-:S07]  /*02e0*/  DMUL R10, R16, 0.25 ;  /* 0x3fd00000100a7828 */ /* 0x000fce0000000000 */
[----:B------:R0:W-:Y:S04]  /*02f0*/  STG.E.64 desc[UR4][R26.64], R10 ;  /* 0x0000000a1a007986 */ /* 0x0001e8000c101b04 */
[----:B------:R-:W2:Y:S04]  /*0300*/  LDG.E.64 R6, desc[UR4][R6.64] ;  /* 0x0000000406067981 */ /* 0x000ea8000c1e1b00 */
[----:B------:R-:W3:Y:S04]  /*0310*/  LDG.E.64 R18, desc[UR4][R4.64+0x8] ;  /* 0x0000080404127981 */ /* 0x000ee8000c1e1b00 */
[----:B------:R-:W4:Y:S04]  /*0320*/  LDG.E.64 R8, desc[UR4][R2.64] ;  /* 0x0000000402087981 */ /* 0x000f28000c1e1b00 */
[----:B------:R-:W5:Y:S04]  /*0330*/  LDG.E.64 R14, desc[UR4][R24.64] ;  /* 0x00000004180e7981 */ /* 0x000f68000c1e1b00 */
[----:B------:R-:W5:Y:S04]  /*0340*/  LDG.E.64 R16, desc[UR4][R2.64+0x8] ;  /* 0x0000080402107981 */ /* 0x000f68000c1e1b00 */
[----:B------:R-:W5:Y:S01]  /*0350*/  LDG.E.64 R12, desc[UR4][R4.64] ;  /* 0x00000004040c7981 */ /* 0x000f62000c1e1b00 */
[----:B--2---:R-:W-:-:S04]  /*0360*/  IMAD.WIDE.U32 R22, R0, 0x8, R6 ;  /* 0x0000000800167825 */ /* 0x004fc800078e0006 */
[----:B---3--:R-:W-:Y:S02]  /*0370*/  IMAD.WIDE.U32 R6, R0, 0x8, R18 ;  /* 0x0000000800067825 */ /* 0x008fe400078e0012 */
[----:B------:R-:W1:Y:S02]  /*0380*/  LDC.64 R18, c[0x0][0x380] ;  /* 0x0000e000ff127b82 */ /* 0x000e640000000a00 */
[--C-:B----4-:R-:W-:Y:S02]  /*0390*/  IMAD.WIDE.U32 R28, R20, 0x8, R8.reuse ;  /* 0x00000008141c7825 */ /* 0x110fe400078e0008 */
[----:B------:R-:W2:Y:S02]  /*03a0*/  LDG.E.64 R6, desc[UR4][R6.64] ;  /* 0x0000000406067981 */ /* 0x000ea4000c1e1b00 */
[C---:B0-----:R-:W-:Y:S02]  /*03b0*/  IMAD.WIDE.U32 R26, R0.reuse, 0x8, R8 ;  /* 0x00000008001a7825 */ /* 0x041fe400078e0008 */
[----:B------:R0:W2:Y:S02]  /*03c0*/  LDG.E.64 R8, desc[UR4][R22.64] ;  /* 0x0000000416087981 */ /* 0x0000a4000c1e1b00 */
[----:B-----5:R-:W-:-:S02]  /*03d0*/  IMAD.WIDE.U32 R14, R0, 0x8, R14 ;  /* 0x00000008000e7825 */ /* 0x020fc400078e000e */
[----:B------:R-:W3:Y:S02]  /*03e0*/  LDG.E.64 R10, desc[UR4][R28.64] ;  /* 0x000000041c0a7981 */ /* 0x000ee4000c1e1b00 */
[C---:B------:R-:W-:Y:S02]  /*03f0*/  IMAD.WIDE.U32 R16, R0.reuse, 0x8, R16 ;  /* 0x0000000800107825 */ /* 0x040fe400078e0010 */
[----:B------:R-:W3:Y:S02]  /*0400*/  LDG.E.64 R2, desc[UR4][R26.64+0x8] ;  /* 0x000008041a027981 */ /* 0x000ee4000c1e1b00 */
[--C-:B0-----:R-:W-:Y:S02]  /*0410*/  IMAD.WIDE.U32 R22, R0, 0x8, R12.reuse ;  /* 0x0000000800167825 */ /* 0x101fe400078e000c */
[----:B------:R-:W4:Y:S02]  /*0420*/  LDG.E.64 R4, desc[UR4][R14.64] ;  /* 0x000000040e047981 */ /* 0x000f24000c1e1b00 */
[----:B------:R-:W-:-:S02]  /*0430*/  IMAD.WIDE.U32 R24, R20, 0x8, R12 ;  /* 0x0000000814187825 */ /* 0x000fc400078e000c */
[----:B------:R-:W4:Y:S04]  /*0440*/  LDG.E.64 R12, desc[UR4][R16.64] ;  /* 0x00000004100c7981 */ /* 0x000f28000c1e1b00 */
[----:B------:R-:W5:Y:S04]  /*0450*/  LDG.E.64 R22, desc[UR4][R22.64+0x8] ;  /* 0x0000080416167981 */ /* 0x000f68000c1e1b00 */
[----:B------:R-:W5:Y:S01]  /*0460*/  LDG.E.64 R24, desc[UR4][R24.64] ;  /* 0x0000000418187981 */ /* 0x000f62000c1e1b00 */
[----:B-1----:R-:W-:Y:S02]  /*0470*/  IMAD.WIDE.U32 R18, R21, 0x8, R18 ;  /* 0x0000000815127825 */ /* 0x002fe400078e0012 */
[----:B------:R-:W0:Y:S04]  /*0480*/  LDC.64 R20, c[0x0][0x3a8] ;  /* 0x0000ea00ff147b82 */ /* 0x000e280000000a00 */
[----:B------:R-:W5:Y:S01]  /*0490*/  LDG.E.64 R18, desc[UR4][R18.64] ;  /* 0x0000000412127981 */ /* 0x000f62000c1e1b00 */
[----:B0-----:R-:W-:-:S02]  /*04a0*/  DMUL R20, R20, -0.0625 ;  /* 0xbfb0000014147828 */ /* 0x001fc40000000000 */
[----:B--2---:R-:W-:Y:S02]  /*04b0*/  DADD R8, R6, -R8 ;  /* 0x0000000006087229 */ /* 0x004fe40000000808 */
[----:B---3--:R-:W-:Y:S02]  /*04c0*/  DADD R26, -R10, R2 ;  /* 0x000000000a1a7229 */ /* 0x008fe40000000102 */
[C-C-:B----4-:R-:W-:Y:S02]  /*04d0*/  DADD R6, R4.reuse, R12.reuse ;  /* 0x0000000004067229 */ /* 0x150fe4000000000c */
[----:B------:R-:W-:-:S04]  /*04e0*/  DADD R12, -R4, R12 ;  /* 0x00000000040c7229 */ /* 0x000fc8000000010c */
[----:B------:R-:W-:Y:S02]  /*04f0*/  DMUL R8, R8, R26 ;  /* 0x0000001a08087228 */ /* 0x000fe40000000000 */
[----:B-----5:R-:W-:Y:S02]  /*0500*/  DADD R4, R22, -R24 ;  /* 0x0000000016047229 */ /* 0x020fe40000000818 */
[----:B------:R-:W-:-:S06]  /*0510*/  DADD R6, R6, R10 ;  /* 0x0000000006067229 */ /* 0x000fcc000000000a */
[----:B------:R-:W-:Y:S02]  /*0520*/  DFMA R4, R4, R12, -R8 ;  /* 0x0000000c0404722b */ /* 0x000fe40000000808 */
[----:B------:R-:W-:-:S06]  /*0530*/  DADD R6, R6, R2 ;  /* 0x0000000006067229 */ /* 0x000fcc0000000002 */
[----:B------:R-:W-:Y:S01]  /*0540*/  DMUL R4, R20, R4 ;  /* 0x0000000414047228 */ /* 0x000fe20000000000 */
[----:B------:R-:W-:-:S07]  /*0550*/  IMAD.WIDE.U32 R18, R0, 0x8, R18 ;  /* 0x0000000800127825 */ /* 0x000fce00078e0012 */
[----:B------:R-:W-:-:S07]  /*0560*/  DFMA R4, R6, 0.25, R4 ;  /* 0x3fd000000604782b */ /* 0x000fce0000000004 */
[----:B------:R-:W-:Y:S01]  /*0570*/  STG.E.64 desc[UR4][R18.64], R4 ;  /* 0x0000000412007986 */ /* 0x000fe2000c101b04 */
[----:B------:R-:W-:Y:S05]  /*0580*/  EXIT ;  /* 0x000000000000794d */ /* 0x000fea0003800000 */
.L_x_1:
        /* <DEDUP_REMOVED lines=15> */
.L_x_9:


//--------------------- .text._Z10jacobistepPPdS0_ii --------------------------
	.section	.text._Z10jacobistepPPdS0_ii,"ax",@progbits
	.align	128
        .global         _Z10jacobistepPPdS0_ii
        .type           _Z10jacobistepPPdS0_ii,@function
        .size           _Z10jacobistepPPdS0_ii,(.L_x_10 - _Z10jacobistepPPdS0_ii)
        .other          _Z10jacobistepPPdS0_ii,@"STO_CUDA_ENTRY STV_DEFAULT"
_Z10jacobistepPPdS0_ii:
.text._Z10jacobistepPPdS0_ii:
        /* <DEDUP_REMOVED lines=19> */
[----:B0-----:R-:W-:-:S04]  /*0130*/  IMAD.WIDE.U32 R4, R5, 0x8, R8 ;  /* 0x0000000805047825 */ /* 0x001fc800078e0008 */
[----:B------:R-:W-:Y:S02]  /*0140*/  IMAD.WIDE.U32 R8, R2, 0x8, R8 ;  /* 0x0000000802087825 */ /* 0x000fe400078e0008 */
[----:B-1----:R-:W3:Y:S04]  /*0150*/  LDG.E.64 R4, desc[UR4][R4.64] ;  /* 0x0000000404047981 */ /* 0x002ee8000c1e1b00 */
[----:B------:R-:W4:Y:S04]  /*0160*/  LDG.E.64 R10, desc[UR4][R8.64+0x8] ;  /* 0x00000804080a7981 */ /* 0x000f28000c1e1b00 */
[----:B------:R-:W5:Y:S01]  /*0170*/  LDG.E.64 R12, desc[UR4][R8.64] ;  /* 0x00000004080c7981 */ /* 0x000f62000c1e1b00 */
[C---:B------:R-:W-:Y:S01]  /*0180*/  IADD3 R15, PT, PT, R0.reuse, -0x1, RZ ;  /* 0xffffffff000f7810 */ /* 0x040fe20007ffe0ff */
[----:B---3--:R-:W-:-:S04]  /*0190*/  IMAD.WIDE.U32 R6, R0, 0x8, R4 ;  /* 0x0000000800067825 */ /* 0x008fc800078e0004 */
[C---:B----4-:R-:W-:Y:S02]  /*01a0*/  IMAD.WIDE.U32 R10, R0.reuse, 0x8, R10 ;  /* 0x00000008000a7825 */ /* 0x050fe400078e000a */
[----:B------:R-:W3:Y:S02]  /*01b0*/  LDG.E.64 R6, desc[UR4][R6.64] ;  /* 0x0000000406067981 */ /* 0x000ee4000c1e1b00 */
[--C-:B-----5:R-:W-:Y:S02]  /*01c0*/  IMAD.WIDE.U32 R14, R15, 0x8, R12.reuse ;  /* 0x000000080f0e7825 */ /* 0x120fe400078e000c */
[----:B------:R-:W3:Y:S02]  /*01d0*/  LDG.E.64 R10, desc[UR4][R10.64] ;  /* 0x000000040a0a7981 */ /* 0x000ee4000c1e1b00 */
[----:B------:R-:W-:Y:S02]  /*01e0*/  IMAD.WIDE.U32 R12, R0, 0x8, R12 ;  /* 0x00000008000c7825 */ /* 0x000fe400078e000c */
[----:B------:R-:W4:Y:S04]  /*01f0*/  LDG.E.64 R14, desc[UR4][R14.64] ;  /* 0x000000040e0e7981 */ /* 0x000f28000c1e1b00 */
[----:B------:R-:W5:Y:S01]  /*0200*/  LDG.E.64 R12, desc[UR4][R12.64+0x8] ;  /* 0x000008040c0c7981 */ /* 0x000f62000c1e1b00 */
[----:B--2---:R-:W-:-:S06]  /*0210*/  IMAD.WIDE.U32 R4, R2, 0x8, R16 ;  /* 0x0000000802047825 */ /* 0x004fcc00078e0010 */
[----:B------:R-:W2:Y:S01]  /*0220*/  LDG.E.64 R4, desc[UR4][R4.64] ;  /* 0x0000000404047981 */ /* 0x000ea2000c1e1b00 */
[----:B---3--:R-:W-:-:S08]  /*0230*/  DADD R2, R6, R10 ;  /* 0x0000000006027229 */ /* 0x008fd0000000000a */
[----:B----4-:R-:W-:Y:S01]  /*0240*/  DADD R2, R2, R14 ;  /* 0x0000000002027229 */ /* 0x010fe2000000000e */
[----:B--2---:R-:W-:-:S07]  /*0250*/  IMAD.WIDE.U32 R6, R0, 0x8, R4 ;  /* 0x0000000800067825 */ /* 0x004fce00078e0004 */
[----:B-----5:R-:W-:-:S08]  /*0260*/  DADD R2, R2, R12 ;  /* 0x0000000002027229 */ /* 0x020fd0000000000c */
[----:B------:R-:W-:-:S07]  /*0270*/  DMUL R2, R2, 0.25 ;  /* 0x3fd0000002027828 */ /* 0x000fce0000000000 */
[----:B------:R-:W-:Y:S01]  /*0280*/  STG.E.64 desc[UR4][R6.64], R2 ;  /* 0x0000000206007986 */ /* 0x000fe2000c101b04 */
[----:B------:R-:W-:Y:S05]  /*0290*/  EXIT ;  /* 0x000000000000794d */ /* 0x000fea0003800000 */
.L_x_2:
        /* <DEDUP_REMOVED lines=14> */
.L_x_10:


//--------------------- .text._Z11boundaryzetPPdS0_ii --------------------------
	.section	.text._Z11boundaryzetPPdS0_ii,"ax",@progbits
	.align	128
        .global         _Z11boundaryzetPPdS0_ii
        .type           _Z11boundaryzetPPdS0_ii,@function
        .size           _Z11boundaryzetPPdS0_ii,(.L_x_11 - _Z11boundaryzetPPdS0_ii)
        .other          _Z11boundaryzetPPdS0_ii,@"STO_CUDA_ENTRY STV_DEFAULT"
_Z11boundaryzetPPdS0_ii:
.text._Z11boundaryzetPPdS0_ii:
[----:B------:R-:W-:Y:S01]  /*0000*/  LDC R1, c[0x0][0x37c] ;  /* 0x0000df00ff017b82 */ /* 0x000fe20000000800 */
[----:B------:R-:W0:Y:S07]  /*0010*/  S2R R3, SR_TID.X ;  /* 0x0000000000037919 */ /* 0x000e2e0000002100 */
[----:B------:R-:W0:Y:S01]  /*0020*/  S2UR UR4, SR_CTAID.X ;  /* 0x00000000000479c3 */ /* 0x000e220000002500 */
[----:B------:R-:W1:Y:S01]  /*0030*/  LDCU UR8, c[0x0][0x390] ;  /* 0x00007200ff0877ac */ /* 0x000e620008000800 */
[----:B------:R-:W-:Y:S01]  /*0040*/  BSSY.RECONVERGENT B0, `(.L_x_3) ;  /* 0x0000027000007945 */ /* 0x000fe20003800200 */
[----:B------:R-:W2:Y:S01]  /*0050*/  S2R R5, SR_TID.Y ;  /* 0x0000000000057919 */ /* 0x000ea20000002200 */
[----:B------:R-:W3:Y:S04]  /*0060*/  LDCU.64 UR6, c[0x0][0x358] ;  /* 0x00006b00ff0677ac */ /* 0x000ee80008000a00 */
[----:B------:R-:W0:Y:S08]  /*0070*/  LDC R0, c[0x0][0x360] ;  /* 0x0000d800ff007b82 */ /* 0x000e300000000800 */
[----:B------:R-:W2:Y:S08]  /*0080*/  S2UR UR5, SR_CTAID.Y ;  /* 0x00000000000579c3 */ /* 0x000eb00000002600 */
[----:B------:R-:W2:Y:S01]  /*0090*/  LDC R2, c[0x0][0x364] ;  /* 0x0000d900ff027b82 */ /* 0x000ea20000000800 */
[----:B0-----:R-:W-:-:S05]  /*00a0*/  IMAD R0, R0, UR4, R3 ;  /* 0x0000000400007c24 */ /* 0x001fca000f8e0203 */
[----:B-1----:R-:W-:-:S04]  /*00b0*/  ISETP.GT.AND P0, PT, R0, UR8, PT ;  /* 0x0000000800007c0c */ /* 0x002fc8000bf04270 */
[----:B------:R-:W-:Y:S01]  /*00c0*/  ISETP.LT.OR P0, PT, R0, 0x1, P0 ;  /* 0x000000010000780c */ /* 0x000fe20000701670 */
[----:B--2---:R-:W-:-:S12]  /*00d0*/  IMAD R2, R2, UR5, R5 ;  /* 0x0000000502027c24 */ /* 0x004fd8000f8e0205 */
[----:B---3--:R-:W-:Y:S05]  /*00e0*/  @P0 BRA `(.L_x_4) ;  /* 0x0000000000700947 */ /* 0x008fea0003800000 */
[----:B------:R-:W0:Y:S01]  /*00f0*/  LDC.64 R4, c[0x0][0x388] ;  /* 0x0000e200ff047b82 */ /* 0x000e220000000a00 */
[----:B------:R-:W-:Y:S01]  /*0100*/  ISETP.NE.AND P0, PT, R2, RZ, PT ;  /* 0x000000ff0200720c */ /* 0x000fe20003f05270 */
[----:B------:R-:W1:Y:S06]  /*0110*/  LDCU UR4, c[0x0][0x394] ;  /* 0x00007280ff0477ac */ /* 0x000e6c0008000800 */
[----:B------:R-:W2:Y:S08]  /*0120*/  LDC.64 R10, c[0x0][0x380] ;  /* 0x0000e000ff0a7b82 */ /* 0x000eb00000000a00 */
[----:B------:R-:W3:Y:S01]  /*0130*/  LDC.64 R12, c[0x0][0x388] ;  /* 0x0000e200ff0c7b82 */ /* 0x000ee20000000a00 */
[----:B0-----:R-:W-:-:S07]  /*0140*/  @!P0 IMAD.WIDE.U32 R4, R0, 0x8, R4 ;  /* 0x0000000800048825 */ /* 0x001fce00078e0004 */
[----:B------:R-:W0:Y:S01]  /*0150*/  LDC.64 R14, c[0x0][0x380] ;  /* 0x0000e000ff0e7b82 */ /* 0x000e220000000a00 */
[----:B------:R-:W4:Y:S01]  /*0160*/  @!P0 LDG.E.64 R4, desc[UR6][R4.64] ;  /* 0x0000000604048981 */ /* 0x000f22000c1e1b00 */
[----:B--2---:R-:W-:-:S06]  /*0170*/  @!P0 IMAD.WIDE.U32 R10, R0, 0x8, R10 ;  /* 0x00000008000a8825 */ /* 0x004fcc00078e000a */
[----:B------:R-:W2:Y:S04]  /*0180*/  @!P0 LDG.E.64 R10, desc[UR6][R10.64] ;  /* 0x000000060a0a8981 */ /* 0x000ea8000c1e1b00 */
[----:B----4-:R-:W4:Y:S04]  /*0190*/  @!P0 LDG.E.64 R6, desc[UR6][R4.64+0x8] ;  /* 0x0000080604068981 */ /* 0x010f28000c1e1b00 */
[----:B------:R-:W4:Y:S01]  /*01a0*/  @!P0 LDG.E.64 R8, desc[UR6][R4.64] ;  /* 0x0000000604088981 */ /* 0x000f22000c1e1b00 */
[----:B-1----:R-:W-:-:S06]  /*01b0*/  UIADD3 UR4, UPT, UPT, UR4, 0x1, URZ ;  /* 0x0000000104047890 */ /* 0x002fcc000fffe0ff */
[----:B------:R-:W-:-:S13]  /*01c0*/  ISETP.NE.AND P1, PT, R2, UR4, PT ;  /* 0x0000000402007c0c */ /* 0x000fda000bf25270 */
[----:B---3--:R-:W-:Y:S01]  /*01d0*/  @!P1 IMAD.WIDE.U32 R16, R0, 0x8, R12 ;  /* 0x0000000800109825 */ /* 0x008fe200078e000c */
[----:B----4-:R-:W-:-:S08]  /*01e0*/  @!P0 DADD R6, R6, -R8 ;  /* 0x0000000006068229 */ /* 0x010fd00000000808 */
[----:B------:R-:W-:-:S07]  /*01f0*/  @!P0 DADD R6, R6, R6 ;  /* 0x0000000006068229 */ /* 0x000fce0000000006 */
[----:B--2---:R1:W-:Y:S04]  /*0200*/  @!P0 STG.E.64 desc[UR6][R10.64], R6 ;  /* 0x000000060a008986 */ /* 0x0043e8000c101b06 */
[----:B------:R-:W2:Y:S01]  /*0210*/  @!P1 LDG.E.64 R4, desc[UR6][R16.64] ;  /* 0x0000000610049981 */ /* 0x000ea2000c1e1b00 */
[----:B0-----:R-:W-:-:S05]  /*0220*/  @!P1 IMAD.WIDE.U32 R18, R0, 0x8, R14 ;  /* 0x0000000800129825 */ /* 0x001fca00078e000e */
[----:B------:R-:W3:Y:S01]  /*0230*/  @!P1 LDG.E.64 R14, desc[UR6][R18.64] ;  /* 0x00000006120e9981 */ /* 0x000ee2000c1e1b00 */
[----:B--2---:R-:W-:-:S05]  /*0240*/  @!P1 IMAD.WIDE.U32 R4, R2, 0x8, R4 ;  /* 0x0000000802049825 */ /* 0x004fca00078e0004 */
[----:B------:R-:W2:Y:S04]  /*0250*/  @!P1 LDG.E.64 R8, desc[UR6][R4.64+-0x8] ;  /* 0xfffff80604089981 */ /* 0x000ea8000c1e1b00 */
[----:B------:R-:W2:Y:S01]  /*0260*/  @!P1 LDG.E.64 R12, desc[UR6][R4.64] ;  /* 0x00000006040c9981 */ /* 0x000ea2000c1e1b00 */
[----:B---3--:R-:W-:Y:S01]  /*0270*/  @!P1 IMAD.WIDE.U32 R14, R2, 0x8, R14 ;  /* 0x00000008020e9825 */ /* 0x008fe200078e000e */
[----:B--2---:R-:W-:-:S08]  /*0280*/  @!P1 DADD R8, R8, -R12 ;  /* 0x0000000008089229 */ /* 0x004fd0000000080c */
[----:B------:R-:W-:-:S07]  /*0290*/  @!P1 DADD R8, R8, R8 ;  /* 0x0000000008089229 */ /* 0x000fce0000000008 */
[----:B------:R1:W-:Y:S04]  /*02a0*/  @!P1 STG.E.64 desc[UR6][R14.64], R8 ;  /* 0x000000080e009986 */ /* 0x0003e8000c101b06 */
.L_x_4:
[----:B------:R-:W-:Y:S05]  /*02b0*/  BSYNC.RECONVERGENT B0 ;  /* 0x0000000000007941 */ /* 0x000fea0003800200 */
.L_x_3:
[----:B------:R-:W0:Y:S02]  /*02c0*/  LDCU UR4, c[0x0][0x394] ;  /* 0x00007280ff0477ac */ /* 0x000e240008000800 */
[----:B0-----:R-:W-:-:S04]  /*02d0*/  ISETP.GT.AND P0, PT, R2, UR4, PT ;  /* 0x0000000402007c0c */ /* 0x001fc8000bf04270 */
[----:B------:R-:W-:-:S13]  /*02e0*/  ISETP.EQ.OR P0, PT, R2, RZ, P0 ;  /* 0x000000ff0200720c */ /* 0x000fda0000702670 */
[----:B------:R-:W-:Y:S05]  /*02f0*/  @P0 EXIT ;  /* 0x000000000000094d */ /* 0x000fea0003800000 */
[----:B------:R-:W-:Y:S01]  /*0300*/  ISETP.NE.AND P0, PT, R0, RZ, PT ;  /* 0x000000ff0000720c */ /* 0x000fe20003f05270 */
[----:B------:R-:W-:-:S12]  /*0310*/  BSSY.RECONVERGENT B0, `(.L_x_5) ;  /* 0x000000f000007945 */ /* 0x000fd80003800200 */
[----:B------:R-:W-:Y:S05]  /*0320*/  @P0 BRA `(.L_x_6) ;  /* 0x0000000000340947 */ /* 0x000fea0003800000 */
[----:B-1----:R-:W0:Y:S02]  /*0330*/  LDC.64 R14, c[0x0][0x388] ;  /* 0x0000e200ff0e7b82 */ /* 0x002e240000000a00 */
[----:B0-----:R-:W2:Y:S04]  /*0340*/  LDG.E.64 R4, desc[UR6][R14.64+0x8] ;  /* 0x000008060e047981 */ /* 0x001ea8000c1e1b00 */
[----:B------:R-:W3:Y:S02]  /*0350*/  LDG.E.64 R6, desc[UR6][R14.64] ;  /* 0x000000060e067981 */ /* 0x000ee4000c1e1b00 */
[----:B------:R-:W0:Y:S02]  /*0360*/  LDC.64 R10, c[0x0][0x380] ;  /* 0x0000e000ff0a7b82 */ /* 0x000e240000000a00 */
[----:B0-----:R-:W4:Y:S01]  /*0370*/  LDG.E.64 R10, desc[UR6][R10.64] ;  /* 0x000000060a0a7981 */ /* 0x001f22000c1e1b00 */
[----:B--2---:R-:W-:-:S04]  /*0380*/  IMAD.WIDE.U32 R4, R2, 0x8, R4 ;  /* 0x0000000802047825 */ /* 0x004fc800078e0004 */
[C---:B---3--:R-:W-:Y:S02]  /*0390*/  IMAD.WIDE.U32 R6, R2.reuse, 0x8, R6 ;  /* 0x0000000802067825 */ /* 0x048fe400078e0006 */
[----:B------:R-:W2:Y:S04]  /*03a0*/  LDG.E.64 R4, desc[UR6][R4.64] ;  /* 0x0000000604047981 */ /* 0x000ea8000c1e1b00 */
[----:B------:R-:W2:Y:S01]  /*03b0*/  LDG.E.64 R6, desc[UR6][R6.64] ;  /* 0x0000000606067981 */ /* 0x000ea2000c1e1b00 */
[----:B----4-:R-:W-:Y:S01]  /*03c0*/  IMAD.WIDE.U32 R12, R2, 0x8, R10 ;  /* 0x00000008020c7825 */ /* 0x010fe200078e000a */
[----:B--2---:R-:W-:-:S08]  /*03d0*/  DADD R8, R4, -R6 ;  /* 0x0000000004087229 */ /* 0x004fd00000000806 */
[----:B------:R-:W-:-:S07]  /*03e0*/  DADD R8, R8, R8 ;  /* 0x0000000008087229 */ /* 0x000fce0000000008 */
[----:B------:R0:W-:Y:S04]  /*03f0*/  STG.E.64 desc[UR6][R12.64], R8 ;  /* 0x000000080c007986 */ /* 0x0001e8000c101b06 */
.L_x_6:
[----:B------:R-:W-:Y:S05]  /*0400*/  BSYNC.RECONVERGENT B0 ;  /* 0x0000000000007941 */ /* 0x000fea0003800200 */
.L_x_5:
[----:B------:R-:W-:-:S06]  /*0410*/  UIADD3 UR4, UPT, UPT, UR8, 0x1, URZ ;  /* 0x0000000108047890 */ /* 0x000fcc000fffe0ff */
[----:B------:R-:W-:-:S13]  /*0420*/  ISETP.NE.AND P0, PT, R0, UR4, PT ;  /* 0x0000000400007c0c */ /* 0x000fda000bf05270 */
[----:B------:R-:W-:Y:S05]  /*0430*/  @P0 EXIT ;  /* 0x000000000000094d */ /* 0x000fea0003800000 */
[----:B------:R-:W2:Y:S08]  /*0440*/  LDC.64 R4, c[0x0][0x388] ;  /* 0x0000e200ff047b82 */ /* 0x000eb00000000a00 */
[----:B0-----:R-:W0:Y:S01]  /*0450*/  LDC.64 R12, c[0x0][0x380] ;  /* 0x0000e000ff0c7b82 */ /* 0x001e220000000a00 */
[----:B--2---:R-:W-:-:S05]  /*0460*/  IMAD.WIDE R4, R0, 0x8, R4 ;  /* 0x0000000800047825 */ /* 0x004fca00078e0204 */
[----:B-1----:R-:W2:Y:S04]  /*0470*/  LDG.E.64 R6, desc[UR6][R4.64+-0x8] ;  /* 0xfffff80604067981 */ /* 0x002ea8000c1e1b00 */
[----:B------:R-:W3:Y:S01]  /*0480*/  LDG.E.64 R8, desc[UR6][R4.64] ;  /* 0x0000000604087981 */ /* 0x000ee2000c1e1b00 */
[----:B0-----:R-:W-:-:S06]  /*0490*/  IMAD.WIDE R12, R0, 0x8, R12 ;  /* 0x00000008000c7825 */ /* 0x001fcc00078e020c */
[----:B------:R-:W4:Y:S01]  /*04a0*/  LDG.E.64 R12, desc[UR6][R12.64] ;  /* 0x000000060c0c7981 */ /* 0x000f22000c1e1b00 */
[----:B--2---:R-:W-:-:S04]  /*04b0*/  IMAD.WIDE.U32 R6, R2, 0x8, R6 ;  /* 0x0000000802067825 */ /* 0x004fc800078e0006 */
[C---:B---3--:R-:W-:Y:S02]  /*04c0*/  IMAD.WIDE.U32 R8, R2.reuse, 0x8, R8 ;  /* 0x0000000802087825 */ /* 0x048fe400078e0008 */
[----:B------:R-:W2:Y:S04]  /*04d0*/  LDG.E.64 R6, desc[UR6][R6.64] ;  /* 0x0000000606067981 */ /* 0x000ea8000c1e1b00 */
[----:B------:R-:W2:Y:S01]  /*04e0*/  LDG.E.64 R8, desc[UR6][R8.64] ;  /* 0x0000000608087981 */ /* 0x000ea2000c1e1b00 */
[----:B----4-:R-:W-:Y:S01]  /*04f0*/  IMAD.WIDE.U32 R2, R2, 0x8, R12 ;  /* 0x0000000802027825 */ /* 0x010fe200078e000c */
[----:B--2---:R-:W-:-:S08]  /*0500*/  DADD R10, R6, -R8 ;  /* 0x00000000060a7229 */ /* 0x004fd00000000808 */
[----:B------:R-:W-:-:S07]  /*0510*/  DADD R10, R10, R10 ;  /* 0x000000000a0a7229 */ /* 0x000fce000000000a */
[----:B------:R-:W-:Y:S01]  /*0520*/  STG.E.64 desc[UR6][R2.64], R10 ;  /* 0x0000000a02007986 */ /* 0x000fe2000c101b06 */
[----:B------:R-:W-:Y:S05]  /*0530*/  EXIT ;  /* 0x000000000000794d */ /* 0x000fea0003800000 */
.L_x_7:
        /* <DEDUP_REMOVED lines=12> */
.L_x_11:


//--------------------- .nv.shared.reserved.0     --------------------------
	.section	.nv.shared.reserved.0,"aw",@nobits
	.weak		__nv_reservedSMEM_offset_0_alias
	.size		__nv_reservedSMEM_offset_0_alias, 0, 64
	.other		__nv_reservedSMEM_offset_0_alias,@"STO_CUDA_RESERVED_SHARED STV_DEFAULT"
__nv_reservedSMEM_offset_0_alias:
	.zero		0
	.zero		64


//--------------------- .nv.constant0._Z14copy_array_d2dPPdS0_ii --------------------------
	.section	.nv.constant0._Z14copy_array_d2dPPdS0_ii,"a",@progbits
	.sectionflags	@""
	.align	4
.nv.constant0._Z14copy_array_d2dPPdS0_ii:
	.zero		920


//--------------------- .nv.constant0._Z14jacobistepvortPPdS0_S0_S0_iid --------------------------
	.section	.nv.constant0._Z14jacobistepvortPPdS0_S0_S0_iid,"a",@progbits
	.sectionflags	@""
	.align	4
.nv.constant0._Z14jacobistepvortPPdS0_S0_S0_iid:
	.zero		944


//--------------------- .nv.constant0._Z10jacobistepPPdS0_ii --------------------------
	.section	.nv.constant0._Z10jacobistepPPdS0_ii,"a",@progbits
	.sectionflags	@""
	.align	4
.nv.constant0._Z10jacobistepPPdS0_ii:
	.zero		920


//--------------------- .nv.constant0._Z11boundaryzetPPdS0_ii --------------------------
	.section	.nv.constant0._Z11boundaryzetPPdS0_ii,"a",@progbits
	.sectionflags	@""
	.align	4
.nv.constant0._Z11boundaryzetPPdS0_ii:
	.zero		920


//--------------------- SYMBOLS --------------------------

	.type		.nv.reservedSmem.offset0,@object
	.size		.nv.reservedSmem.offset0,0x4
